//
// Generated by NVIDIA NVVM Compiler
//
// Compiler Build ID: CL-36424714
// Cuda compilation tools, release 13.0, V13.0.88
// Based on NVVM 20.0.0
//

.version 9.0
.target sm_100
.address_size 64

	// .globl	_Z3lg2v

.visible .entry _Z3lg2v()
{


	ret;

}


// ===== COMPILED SASS (sm_100) =====

	.target	sm_100

	.elftype	@"ET_EXEC"


//--------------------- .note.nv.tkinfo           --------------------------
	.section	.note.nv.tkinfo,"",@"SHT_NOTE"
	.sectionflags	@"SHF_NOTE_NV_TKINFO"
	.tkinfo
        /*0018*/ 	.word	0x00000002
        /*0030*/ 	.string	""
        /*0030*/ 	.string	"ptxas"
        /*0030*/ 	.string	"Cuda compilation tools, release 13.0, V13.0.88"
        /*0030*/ 	.string	"Build cuda_13.0.r13.0/compiler.36424714_0"
        /*0030*/ 	.string	"-arch sm_100 -m 64 "



//--------------------- .note.nv.cuinfo           --------------------------
	.section	.note.nv.cuinfo,"",@"SHT_NOTE"
	.sectionflags	@"SHF_NOTE_NV_CUINFO"
        /*0018*/ 	.short	0x0002
        /*001a*/ 	.short	0x0064
        /*001c*/ 	.short	0x0082
	.zero		2


//--------------------- .nv.info                  --------------------------
	.section	.nv.info,"",@"SHT_CUDA_INFO"
	.align	4


	//----- nvinfo : EIATTR_REGCOUNT
	.align		4
        /*0000*/ 	.byte	0x04, 0x2f
        /*0002*/ 	.short	(.L_1 - .L_0)
	.align		4
.L_0:
        /*0004*/ 	.word	index@(_Z3lg2v)
        /*0008*/ 	.word	0x00000004


	//----- nvinfo : EIATTR_FRAME_SIZE
	.align		4
.L_1:
        /*000c*/ 	.byte	0x04, 0x11
        /*000e*/ 	.short	(.L_3 - .L_2)
	.align		4
.L_2:
        /*0010*/ 	.word	index@(_Z3lg2v)
        /*0014*/ 	.word	0x00000000


	//----- nvinfo : EIATTR_MIN_STACK_SIZE
	.align		4
.L_3:
        /*0018*/ 	.byte	0x04, 0x12
        /*001a*/ 	.short	(.L_5 - .L_4)
	.align		4
.L_4:
        /*001c*/ 	.word	index@(_Z3lg2v)
        /*0020*/ 	.word	0x00000000
.L_5:


//--------------------- .nv.compat                --------------------------
	.section	.nv.compat,"",@"SHT_CUDA_COMPAT_INFO"
	.align	4
        /*0000*/ 	.byte	0x02, 0x09, 0x00, 0x00, 0x02, 0x02, 0x01, 0x00, 0x02, 0x05, 0x05, 0x00, 0x03, 0x07, 0x01, 0x01
        /*0010*/ 	.byte	0x02, 0x03, 0x00, 0x00, 0x02, 0x06, 0x01, 0x00, 0x04, 0x0b, 0x08, 0x00, 0x09, 0x00, 0x00, 0x00
        /*0020*/ 	.byte	0x00, 0x00, 0x00, 0x00


//--------------------- .nv.info._Z3lg2v          --------------------------
	.section	.nv.info._Z3lg2v,"",@"SHT_CUDA_INFO"
	.sectionflags	@""
	.align	4


	//----- nvinfo : EIATTR_CUDA_API_VERSION
	.align		4
        /*0000*/ 	.byte	0x04, 0x37
        /*0002*/ 	.short	(.L_7 - .L_6)
.L_6:
        /*0004*/ 	.word	0x00000082


	//----- nvinfo : EIATTR_SPARSE_MMA_MASK
	.align		4
.L_7:
        /*0008*/ 	.byte	0x03, 0x50
        /*000a*/ 	.short	0x0000


	//----- nvinfo : EIATTR_MAXREG_COUNT
	.align		4
        /*000c*/ 	.byte	0x03, 0x1b
        /*000e*/ 	.short	0x00ff


	//----- nvinfo : EIATTR_MERCURY_ISA_VERSION
	.align		4
        /*0010*/ 	.byte	0x03, 0x5f
        /*0012*/ 	.short	0x0101


	//----- nvinfo : EIATTR_VRC_CTA_INIT_COUNT
	.align		4
        /*0014*/ 	.byte	0x02, 0x4a
	.zero		1
	.zero		1


	//----- nvinfo : EIATTR_EXIT_INSTR_OFFSETS
	.align		4
        /*0018*/ 	.byte	0x04, 0x1c
        /*001a*/ 	.short	(.L_9 - .L_8)


	//   ....[0]....
.L_8:
        /*001c*/ 	.word	0x00000010


	//----- nvinfo : EIATTR_SW_WAR
	.align		4
.L_9:
        /*0020*/ 	.byte	0x04, 0x36
        /*0022*/ 	.short	(.L_11 - .L_10)
.L_10:
        /*0024*/ 	.word	0x00000008
.L_11:


//--------------------- .nv.callgraph             --------------------------
	.section	.nv.callgraph,"",@"SHT_CUDA_CALLGRAPH"
	.align	4
	.sectionentsize	8
	.align		4
        /*0000*/ 	.word	0x00000000
	.align		4
        /*0004*/ 	.word	0xffffffff
	.align		4
        /*0008*/ 	.word	0x00000000
	.align		4
        /*000c*/ 	.word	0xfffffffe
	.align		4
        /*0010*/ 	.word	0x00000000
	.align		4
        /*0014*/ 	.word	0xfffffffd
	.align		4
        /*0018*/ 	.word	0x00000000
	.align		4
        /*001c*/ 	.word	0xfffffffc


//--------------------- .text._Z3lg2v             --------------------------
	.section	.text._Z3lg2v,"ax",@progbits
	.align	128
        .global         _Z3lg2v
        .type           _Z3lg2v,@function
        .size           _Z3lg2v,(.L_x_1 - _Z3lg2v)
        .other          _Z3lg2v,@"STO_CUDA_ENTRY STV_DEFAULT"
_Z3lg2v:
.text._Z3lg2v:
[----:B------:R-:W-:Y:S01]  /*0000*/  LDC R1, c[0x0][0x37c] ;  /* 0x0000df00ff017b82 */ /* 0x000fe20000000800 */
[----:B------:R-:W-:Y:S05]  /*0010*/  EXIT ;  /* 0x000000000000794d */ /* 0x000fea0003800000 */
.L_x_0:
[----:B------:R-:W-:-:S00]  /*0020*/  BRA `(.L_x_0) ;  /* 0xfffffffc00fc7947 */ /* 0x000fc0000383ffff */
[----:B------:R-:W-:-:S00]  /*0030*/  NOP ;  /* 0x0000000000007918 */ /* 0x000fc00000000000 */
        /* <DEDUP_REMOVED lines=12> */
.L_x_1:


//--------------------- .nv.shared.reserved.0     --------------------------
	.section	.nv.shared.reserved.0,"aw",@nobits
	.weak		__nv_reservedSMEM_offset_0_alias
	.size		__nv_reservedSMEM_offset_0_alias, 0, 64
	.other		__nv_reservedSMEM_offset_0_alias,@"STO_CUDA_RESERVED_SHARED STV_DEFAULT"
__nv_reservedSMEM_offset_0_alias:
	.zero		0
	.zero		64


//--------------------- .nv.constant0._Z3lg2v     --------------------------
	.section	.nv.constant0._Z3lg2v,"a",@progbits
	.sectionflags	@""
	.align	4
.nv.constant0._Z3lg2v:
	.zero		896


//--------------------- SYMBOLS --------------------------

	.type		.nv.reservedSmem.offset0,@object
	.size		.nv.reservedSmem.offset0,0x4
